//
// Generated by NVIDIA NVVM Compiler
//
// Compiler Build ID: CL-36424714
// Cuda compilation tools, release 13.0, V13.0.88
// Based on NVVM 20.0.0
//

.version 9.0
.target sm_100
.address_size 64

	// .globl	_Z9addKernelPKfS0_Pfi

.visible .entry _Z9addKernelPKfS0_Pfi(
	.param .u64 .ptr .align 1 _Z9addKernelPKfS0_Pfi_param_0,
	.param .u64 .ptr .align 1 _Z9addKernelPKfS0_Pfi_param_1,
	.param .u64 .ptr .align 1 _Z9addKernelPKfS0_Pfi_param_2,
	.param .u32 _Z9addKernelPKfS0_Pfi_param_3
)
{
	.reg .pred 	%p<4>;
	.reg .b32 	%r<6>;
	.reg .b32 	%f<4>;
	.reg .b64 	%rd<11>;

	ld.param.u64 	%rd1, [_Z9addKernelPKfS0_Pfi_param_0];
	ld.param.u64 	%rd2, [_Z9addKernelPKfS0_Pfi_param_1];
	ld.param.u64 	%rd3, [_Z9addKernelPKfS0_Pfi_param_2];
	ld.param.u32 	%r2, [_Z9addKernelPKfS0_Pfi_param_3];
	mov.u32 	%r3, %ctaid.x;
	mov.u32 	%r4, %ntid.x;
	mov.u32 	%r5, %tid.x;
	mad.lo.s32 	%r1, %r3, %r4, %r5;
	setp.ge.s32 	%p1, %r1, %r2;
	setp.eq.s32 	%p2, %r1, -1;
	or.pred  	%p3, %p2, %p1;
	@%p3 bra 	$L__BB0_2;
	cvta.to.global.u64 	%rd4, %rd1;
	cvta.to.global.u64 	%rd5, %rd2;
	cvta.to.global.u64 	%rd6, %rd3;
	mul.wide.s32 	%rd7, %r1, 4;
	add.s64 	%rd8, %rd4, %rd7;
	ld.global.f32 	%f1, [%rd8];
	add.s64 	%rd9, %rd5, %rd7;
	ld.global.f32 	%f2, [%rd9];
	add.f32 	%f3, %f1, %f2;
	add.s64 	%rd10, %rd6, %rd7;
	st.global.f32 	[%rd10], %f3;
$L__BB0_2:
	ret;

}


// ===== COMPILED SASS (sm_100) =====

	.target	sm_100

	.elftype	@"ET_EXEC"


//--------------------- .note.nv.tkinfo           --------------------------
	.section	.note.nv.tkinfo,"",@"SHT_NOTE"
	.sectionflags	@"SHF_NOTE_NV_TKINFO"
	.tkinfo
        /*0018*/ 	.word	0x00000002
        /*0030*/ 	.string	""
        /*0030*/ 	.string	"ptxas"
        /*0030*/ 	.string	"Cuda compilation tools, release 13.0, V13.0.88"
        /*0030*/ 	.string	"Build cuda_13.0.r13.0/compiler.36424714_0"
        /*0030*/ 	.string	"-arch sm_100 -m 64 "



//--------------------- .note.nv.cuinfo           --------------------------
	.section	.note.nv.cuinfo,"",@"SHT_NOTE"
	.sectionflags	@"SHF_NOTE_NV_CUINFO"
        /*0018*/ 	.short	0x0002
        /*001a*/ 	.short	0x0064
        /*001c*/ 	.short	0x0082
	.zero		2


//--------------------- .nv.info                  --------------------------
	.section	.nv.info,"",@"SHT_CUDA_INFO"
	.align	4


	//----- nvinfo : EIATTR_REGCOUNT
	.align		4
        /*0000*/ 	.byte	0x04, 0x2f
        /*0002*/ 	.short	(.L_1 - .L_0)
	.align		4
.L_0:
        /*0004*/ 	.word	index@(_Z9addKernelPKfS0_Pfi)
        /*0008*/ 	.word	0x0000000c


	//----- nvinfo : EIATTR_FRAME_SIZE
	.align		4
.L_1:
        /*000c*/ 	.byte	0x04, 0x11
        /*000e*/ 	.short	(.L_3 - .L_2)
	.align		4
.L_2:
        /*0010*/ 	.word	index@(_Z9addKernelPKfS0_Pfi)
        /*0014*/ 	.word	0x00000000


	//----- nvinfo : EIATTR_MIN_STACK_SIZE
	.align		4
.L_3:
        /*0018*/ 	.byte	0x04, 0x12
        /*001a*/ 	.short	(.L_5 - .L_4)
	.align		4
.L_4:
        /*001c*/ 	.word	index@(_Z9addKernelPKfS0_Pfi)
        /*0020*/ 	.word	0x00000000
.L_5:


//--------------------- .nv.compat                --------------------------
	.section	.nv.compat,"",@"SHT_CUDA_COMPAT_INFO"
	.align	4
        /*0000*/ 	.byte	0x02, 0x09, 0x00, 0x00, 0x02, 0x02, 0x01, 0x00, 0x02, 0x05, 0x05, 0x00, 0x03, 0x07, 0x01, 0x01
        /*0010*/ 	.byte	0x02, 0x03, 0x00, 0x00, 0x02, 0x06, 0x01, 0x00, 0x04, 0x0b, 0x08, 0x00, 0x09, 0x00, 0x00, 0x00
        /*0020*/ 	.byte	0x00, 0x00, 0x00, 0x00


//--------------------- .nv.info._Z9addKernelPKfS0_Pfi --------------------------
	.section	.nv.info._Z9addKernelPKfS0_Pfi,"",@"SHT_CUDA_INFO"
	.sectionflags	@""
	.align	4


	//----- nvinfo : EIATTR_CUDA_API_VERSION
	.align		4
        /*0000*/ 	.byte	0x04, 0x37
        /*0002*/ 	.short	(.L_7 - .L_6)
.L_6:
        /*0004*/ 	.word	0x00000082


	//----- nvinfo : EIATTR_KPARAM_INFO
	.align		4
.L_7:
        /*0008*/ 	.byte	0x04, 0x17
        /*000a*/ 	.short	(.L_9 - .L_8)
.L_8:
        /*000c*/ 	.word	0x00000000
        /*0010*/ 	.short	0x0003
        /*0012*/ 	.short	0x0018
        /*0014*/ 	.byte	0x00, 0xf0, 0x11, 0x00


	//----- nvinfo : EIATTR_KPARAM_INFO
	.align		4
.L_9:
        /*0018*/ 	.byte	0x04, 0x17
        /*001a*/ 	.short	(.L_11 - .L_10)
.L_10:
        /*001c*/ 	.word	0x00000000
        /*0020*/ 	.short	0x0002
        /*0022*/ 	.short	0x0010
        /*0024*/ 	.byte	0x00, 0xf5, 0x21, 0x00


	//----- nvinfo : EIATTR_KPARAM_INFO
	.align		4
.L_11:
        /*0028*/ 	.byte	0x04, 0x17
        /*002a*/ 	.short	(.L_13 - .L_12)
.L_12:
        /*002c*/ 	.word	0x00000000
        /*0030*/ 	.short	0x0001
        /*0032*/ 	.short	0x0008
        /*0034*/ 	.byte	0x00, 0xf5, 0x21, 0x00


	//----- nvinfo : EIATTR_KPARAM_INFO
	.align		4
.L_13:
        /*0038*/ 	.byte	0x04, 0x17
        /*003a*/ 	.short	(.L_15 - .L_14)
.L_14:
        /*003c*/ 	.word	0x00000000
        /*0040*/ 	.short	0x0000
        /*0042*/ 	.short	0x0000
        /*0044*/ 	.byte	0x00, 0xf5, 0x21, 0x00


	//----- nvinfo : EIATTR_SPARSE_MMA_MASK
	.align		4
.L_15:
        /*0048*/ 	.byte	0x03, 0x50
        /*004a*/ 	.short	0x0000


	//----- nvinfo : EIATTR_MAXREG_COUNT
	.align		4
        /*004c*/ 	.byte	0x03, 0x1b
        /*004e*/ 	.short	0x00ff


	//----- nvinfo : EIATTR_MERCURY_ISA_VERSION
	.align		4
        /*0050*/ 	.byte	0x03, 0x5f
        /*0052*/ 	.short	0x0101


	//----- nvinfo : EIATTR_VRC_CTA_INIT_COUNT
	.align		4
        /*0054*/ 	.byte	0x02, 0x4a
	.zero		1
	.zero		1


	//----- nvinfo : EIATTR_EXIT_INSTR_OFFSETS
	.align		4
        /*0058*/ 	.byte	0x04, 0x1c
        /*005a*/ 	.short	(.L_17 - .L_16)


	//   ....[0]....
.L_16:
        /*005c*/ 	.word	0x00000080


	//   ....[1]....
        /*0060*/ 	.word	0x00000140


	//----- nvinfo : EIATTR_CBANK_PARAM_SIZE
	.align		4
.L_17:
        /*0064*/ 	.byte	0x03, 0x19
        /*0066*/ 	.short	0x001c


	//----- nvinfo : EIATTR_PARAM_CBANK
	.align		4
        /*0068*/ 	.byte	0x04, 0x0a
        /*006a*/ 	.short	(.L_19 - .L_18)
	.align		4
.L_18:
        /*006c*/ 	.word	index@(.nv.constant0._Z9addKernelPKfS0_Pfi)
        /*0070*/ 	.short	0x0380
        /*0072*/ 	.short	0x001c


	//----- nvinfo : EIATTR_SW_WAR
	.align		4
.L_19:
        /*0074*/ 	.byte	0x04, 0x36
        /*0076*/ 	.short	(.L_21 - .L_20)
.L_20:
        /*0078*/ 	.word	0x00000008
.L_21:


//--------------------- .nv.callgraph             --------------------------
	.section	.nv.callgraph,"",@"SHT_CUDA_CALLGRAPH"
	.align	4
	.sectionentsize	8
	.align		4
        /*0000*/ 	.word	0x00000000
	.align		4
        /*0004*/ 	.word	0xffffffff
	.align		4
        /*0008*/ 	.word	0x00000000
	.align		4
        /*000c*/ 	.word	0xfffffffe
	.align		4
        /*0010*/ 	.word	0x00000000
	.align		4
        /*0014*/ 	.word	0xfffffffd
	.align		4
        /*0018*/ 	.word	0x00000000
	.align		4
        /*001c*/ 	.word	0xfffffffc


//--------------------- .text._Z9addKernelPKfS0_Pfi --------------------------
	.section	.text._Z9addKernelPKfS0_Pfi,"ax",@progbits
	.align	128
        .global         _Z9addKernelPKfS0_Pfi
        .type           _Z9addKernelPKfS0_Pfi,@function
        .size           _Z9addKernelPKfS0_Pfi,(.L_x_1 - _Z9addKernelPKfS0_Pfi)
        .other          _Z9addKernelPKfS0_Pfi,@"STO_CUDA_ENTRY STV_DEFAULT"
_Z9addKernelPKfS0_Pfi:
.text._Z9addKernelPKfS0_Pfi:
[----:B------:R-:W-:Y:S01]  /*0000*/  LDC R1, c[0x0][0x37c] ;  /* 0x0000df00ff017b82 */ /* 0x000fe20000000800 */
[----:B------:R-:W0:Y:S07]  /*0010*/  S2R R0, SR_TID.X ;  /* 0x0000000000007919 */ /* 0x000e2e0000002100 */
[----:B------:R-:W0:Y:S01]  /*0020*/  S2UR UR4, SR_CTAID.X ;  /* 0x00000000000479c3 */ /* 0x000e220000002500 */
[----:B------:R-:W1:Y:S07]  /*0030*/  LDCU UR5, c[0x0][0x398] ;  /* 0x00007300ff0577ac */ /* 0x000e6e0008000800 */
[----:B------:R-:W0:Y:S02]  /*0040*/  LDC R9, c[0x0][0x360] ;  /* 0x0000d800ff097b82 */ /* 0x000e240000000800 */
[----:B0-----:R-:W-:-:S05]  /*0050*/  IMAD R9, R9, UR4, R0 ;  /* 0x0000000409097c24 */ /* 0x001fca000f8e0200 */
[----:B-1----:R-:W-:-:S04]  /*0060*/  ISETP.GE.AND P0, PT, R9, UR5, PT ;  /* 0x0000000509007c0c */ /* 0x002fc8000bf06270 */
[----:B------:R-:W-:-:S13]  /*0070*/  ISETP.EQ.OR P0, PT, R9, -0x1, P0 ;  /* 0xffffffff0900780c */ /* 0x000fda0000702670 */
[----:B------:R-:W-:Y:S05]  /*0080*/  @P0 EXIT ;  /* 0x000000000000094d */ /* 0x000fea0003800000 */
[----:B------:R-:W0:Y:S01]  /*0090*/  LDC.64 R2, c[0x0][0x380] ;  /* 0x0000e000ff027b82 */ /* 0x000e220000000a00 */
[----:B------:R-:W1:Y:S07]  /*00a0*/  LDCU.64 UR4, c[0x0][0x358] ;  /* 0x00006b00ff0477ac */ /* 0x000e6e0008000a00 */
[----:B------:R-:W2:Y:S08]  /*00b0*/  LDC.64 R4, c[0x0][0x388] ;  /* 0x0000e200ff047b82 */ /* 0x000eb00000000a00 */
[----:B------:R-:W3:Y:S01]  /*00c0*/  LDC.64 R6, c[0x0][0x390] ;  /* 0x0000e400ff067b82 */ /* 0x000ee20000000a00 */
[----:B0-----:R-:W-:-:S06]  /*00d0*/  IMAD.WIDE R2, R9, 0x4, R2 ;  /* 0x0000000409027825 */ /* 0x001fcc00078e0202 */
[----:B-1----:R-:W4:Y:S01]  /*00e0*/  LDG.E R2, desc[UR4][R2.64] ;  /* 0x0000000402027981 */ /* 0x002f22000c1e1900 */
[----:B--2---:R-:W-:-:S06]  /*00f0*/  IMAD.WIDE R4, R9, 0x4, R4 ;  /* 0x0000000409047825 */ /* 0x004fcc00078e0204 */
[----:B------:R-:W4:Y:S01]  /*0100*/  LDG.E R5, desc[UR4][R4.64] ;  /* 0x0000000404057981 */ /* 0x000f22000c1e1900 */
[----:B---3--:R-:W-:-:S04]  /*0110*/  IMAD.WIDE R6, R9, 0x4, R6 ;  /* 0x0000000409067825 */ /* 0x008fc800078e0206 */
[----:B----4-:R-:W-:-:S05]  /*0120*/  FADD R9, R2, R5 ;  /* 0x0000000502097221 */ /* 0x010fca0000000000 */
[----:B------:R-:W-:Y:S01]  /*0130*/  STG.E desc[UR4][R6.64], R9 ;  /* 0x0000000906007986 */ /* 0x000fe2000c101904 */
[----:B------:R-:W-:Y:S05]  /*0140*/  EXIT ;  /* 0x000000000000794d */ /* 0x000fea0003800000 */
.L_x_0:
[----:B------:R-:W-:-:S00]  /*0150*/  BRA `(.L_x_0) ;  /* 0xfffffffc00fc7947 */ /* 0x000fc0000383ffff */
[----:B------:R-:W-:-:S00]  /*0160*/  NOP ;  /* 0x0000000000007918 */ /* 0x000fc00000000000 */
        /* <DEDUP_REMOVED lines=9> */
.L_x_1:


//--------------------- .nv.shared.reserved.0     --------------------------
	.section	.nv.shared.reserved.0,"aw",@nobits
	.weak		__nv_reservedSMEM_offset_0_alias
	.size		__nv_reservedSMEM_offset_0_alias, 0, 64
	.other		__nv_reservedSMEM_offset_0_alias,@"STO_CUDA_RESERVED_SHARED STV_DEFAULT"
__nv_reservedSMEM_offset_0_alias:
	.zero		0
	.zero		64


//--------------------- .nv.constant0._Z9addKernelPKfS0_Pfi --------------------------
	.section	.nv.constant0._Z9addKernelPKfS0_Pfi,"a",@progbits
	.sectionflags	@""
	.align	4
.nv.constant0._Z9addKernelPKfS0_Pfi:
	.zero		924


//--------------------- SYMBOLS --------------------------

	.type		.nv.reservedSmem.offset0,@object
	.size		.nv.reservedSmem.offset0,0x4
